//
// Generated by NVIDIA NVVM Compiler
//
// Compiler Build ID: CL-36424714
// Cuda compilation tools, release 13.0, V13.0.88
// Based on NVVM 20.0.0
//

.version 9.0
.target sm_100
.address_size 64

	// .globl	_Z13reduction_sumPfi

.visible .entry _Z13reduction_sumPfi(
	.param .u64 .ptr .align 1 _Z13reduction_sumPfi_param_0,
	.param .u32 _Z13reduction_sumPfi_param_1
)
{
	.reg .pred 	%p<7>;
	.reg .b32 	%r<13>;
	.reg .b32 	%f<7>;
	.reg .b64 	%rd<7>;

	ld.param.u64 	%rd2, [_Z13reduction_sumPfi_param_0];
	ld.param.u32 	%r4, [_Z13reduction_sumPfi_param_1];
	mov.u32 	%r5, %ctaid.x;
	mov.u32 	%r6, %ntid.x;
	mov.u32 	%r7, %tid.x;
	mad.lo.s32 	%r1, %r5, %r6, %r7;
	setp.ge.s32 	%p1, %r1, %r4;
	setp.lt.s32 	%p2, %r4, 2;
	or.pred  	%p3, %p1, %p2;
	@%p3 bra 	$L__BB0_7;
	cvta.to.global.u64 	%rd3, %rd2;
	mul.wide.s32 	%rd4, %r1, 4;
	add.s64 	%rd1, %rd3, %rd4;
	mov.b32 	%r12, 1;
$L__BB0_2:
	bar.sync 	0;
	shl.b32 	%r3, %r12, 1;
	add.s32 	%r9, %r3, -1;
	and.b32  	%r10, %r9, %r1;
	setp.ne.s32 	%p4, %r10, 0;
	@%p4 bra 	$L__BB0_6;
	add.s32 	%r11, %r12, %r1;
	setp.ge.s32 	%p5, %r11, %r4;
	mov.f32 	%f6, 0f00000000;
	@%p5 bra 	$L__BB0_5;
	mul.wide.s32 	%rd5, %r12, 4;
	add.s64 	%rd6, %rd1, %rd5;
	ld.global.f32 	%f6, [%rd6];
$L__BB0_5:
	ld.global.f32 	%f4, [%rd1];
	add.f32 	%f5, %f6, %f4;
	st.global.f32 	[%rd1], %f5;
$L__BB0_6:
	setp.lt.s32 	%p6, %r3, %r4;
	mov.u32 	%r12, %r3;
	@%p6 bra 	$L__BB0_2;
$L__BB0_7:
	ret;

}


// ===== COMPILED SASS (sm_100) =====

	.target	sm_100

	.elftype	@"ET_EXEC"


//--------------------- .note.nv.tkinfo           --------------------------
	.section	.note.nv.tkinfo,"",@"SHT_NOTE"
	.sectionflags	@"SHF_NOTE_NV_TKINFO"
	.tkinfo
        /*0018*/ 	.word	0x00000002
        /*0030*/ 	.string	""
        /*0030*/ 	.string	"ptxas"
        /*0030*/ 	.string	"Cuda compilation tools, release 13.0, V13.0.88"
        /*0030*/ 	.string	"Build cuda_13.0.r13.0/compiler.36424714_0"
        /*0030*/ 	.string	"-arch sm_100 -m 64 "



//--------------------- .note.nv.cuinfo           --------------------------
	.section	.note.nv.cuinfo,"",@"SHT_NOTE"
	.sectionflags	@"SHF_NOTE_NV_CUINFO"
        /*0018*/ 	.short	0x0002
        /*001a*/ 	.short	0x0064
        /*001c*/ 	.short	0x0082
	.zero		2


//--------------------- .nv.info                  --------------------------
	.section	.nv.info,"",@"SHT_CUDA_INFO"
	.align	4


	//----- nvinfo : EIATTR_REGCOUNT
	.align		4
        /*0000*/ 	.byte	0x04, 0x2f
        /*0002*/ 	.short	(.L_1 - .L_0)
	.align		4
.L_0:
        /*0004*/ 	.word	index@(_Z13reduction_sumPfi)
        /*0008*/ 	.word	0x0000000c


	//----- nvinfo : EIATTR_FRAME_SIZE
	.align		4
.L_1:
        /*000c*/ 	.byte	0x04, 0x11
        /*000e*/ 	.short	(.L_3 - .L_2)
	.align		4
.L_2:
        /*0010*/ 	.word	index@(_Z13reduction_sumPfi)
        /*0014*/ 	.word	0x00000000


	//----- nvinfo : EIATTR_MIN_STACK_SIZE
	.align		4
.L_3:
        /*0018*/ 	.byte	0x04, 0x12
        /*001a*/ 	.short	(.L_5 - .L_4)
	.align		4
.L_4:
        /*001c*/ 	.word	index@(_Z13reduction_sumPfi)
        /*0020*/ 	.word	0x00000000
.L_5:


//--------------------- .nv.compat                --------------------------
	.section	.nv.compat,"",@"SHT_CUDA_COMPAT_INFO"
	.align	4
        /*0000*/ 	.byte	0x02, 0x09, 0x00, 0x00, 0x02, 0x02, 0x01, 0x00, 0x02, 0x05, 0x05, 0x00, 0x03, 0x07, 0x01, 0x01
        /*0010*/ 	.byte	0x02, 0x03, 0x00, 0x00, 0x02, 0x06, 0x01, 0x00, 0x04, 0x0b, 0x08, 0x00, 0x09, 0x00, 0x00, 0x00
        /*0020*/ 	.byte	0x00, 0x00, 0x00, 0x00


//--------------------- .nv.info._Z13reduction_sumPfi --------------------------
	.section	.nv.info._Z13reduction_sumPfi,"",@"SHT_CUDA_INFO"
	.sectionflags	@""
	.align	4


	//----- nvinfo : EIATTR_CUDA_API_VERSION
	.align		4
        /*0000*/ 	.byte	0x04, 0x37
        /*0002*/ 	.short	(.L_7 - .L_6)
.L_6:
        /*0004*/ 	.word	0x00000082


	//----- nvinfo : EIATTR_KPARAM_INFO
	.align		4
.L_7:
        /*0008*/ 	.byte	0x04, 0x17
        /*000a*/ 	.short	(.L_9 - .L_8)
.L_8:
        /*000c*/ 	.word	0x00000000
        /*0010*/ 	.short	0x0001
        /*0012*/ 	.short	0x0008
        /*0014*/ 	.byte	0x00, 0xf0, 0x11, 0x00


	//----- nvinfo : EIATTR_KPARAM_INFO
	.align		4
.L_9:
        /*0018*/ 	.byte	0x04, 0x17
        /*001a*/ 	.short	(.L_11 - .L_10)
.L_10:
        /*001c*/ 	.word	0x00000000
        /*0020*/ 	.short	0x0000
        /*0022*/ 	.short	0x0000
        /*0024*/ 	.byte	0x00, 0xf5, 0x21, 0x00


	//----- nvinfo : EIATTR_SPARSE_MMA_MASK
	.align		4
.L_11:
        /*0028*/ 	.byte	0x03, 0x50
        /*002a*/ 	.short	0x0000


	//----- nvinfo : EIATTR_MAXREG_COUNT
	.align		4
        /*002c*/ 	.byte	0x03, 0x1b
        /*002e*/ 	.short	0x00ff


	//----- nvinfo : EIATTR_NUM_BARRIERS
	.align		4
        /*0030*/ 	.byte	0x02, 0x4c
        /*0032*/ 	.byte	0x01
	.zero		1


	//----- nvinfo : EIATTR_MERCURY_ISA_VERSION
	.align		4
        /*0034*/ 	.byte	0x03, 0x5f
        /*0036*/ 	.short	0x0101


	//----- nvinfo : EIATTR_VRC_CTA_INIT_COUNT
	.align		4
        /*0038*/ 	.byte	0x02, 0x4a
	.zero		1
	.zero		1


	//----- nvinfo : EIATTR_EXIT_INSTR_OFFSETS
	.align		4
        /*003c*/ 	.byte	0x04, 0x1c
        /*003e*/ 	.short	(.L_13 - .L_12)


	//   ....[0]....
.L_12:
        /*0040*/ 	.word	0x00000080


	//   ....[1]....
        /*0044*/ 	.word	0x00000200


	//----- nvinfo : EIATTR_CRS_STACK_SIZE
	.align		4
.L_13:
        /*0048*/ 	.byte	0x04, 0x1e
        /*004a*/ 	.short	(.L_15 - .L_14)
.L_14:
        /*004c*/ 	.word	0x00000000


	//----- nvinfo : EIATTR_CBANK_PARAM_SIZE
	.align		4
.L_15:
        /*0050*/ 	.byte	0x03, 0x19
        /*0052*/ 	.short	0x000c


	//----- nvinfo : EIATTR_PARAM_CBANK
	.align		4
        /*0054*/ 	.byte	0x04, 0x0a
        /*0056*/ 	.short	(.L_17 - .L_16)
	.align		4
.L_16:
        /*0058*/ 	.word	index@(.nv.constant0._Z13reduction_sumPfi)
        /*005c*/ 	.short	0x0380
        /*005e*/ 	.short	0x000c


	//----- nvinfo : EIATTR_SW_WAR
	.align		4
.L_17:
        /*0060*/ 	.byte	0x04, 0x36
        /*0062*/ 	.short	(.L_19 - .L_18)
.L_18:
        /*0064*/ 	.word	0x00000008
.L_19:


//--------------------- .nv.callgraph             --------------------------
	.section	.nv.callgraph,"",@"SHT_CUDA_CALLGRAPH"
	.align	4
	.sectionentsize	8
	.align		4
        /*0000*/ 	.word	0x00000000
	.align		4
        /*0004*/ 	.word	0xffffffff
	.align		4
        /*0008*/ 	.word	0x00000000
	.align		4
        /*000c*/ 	.word	0xfffffffe
	.align		4
        /*0010*/ 	.word	0x00000000
	.align		4
        /*0014*/ 	.word	0xfffffffd
	.align		4
        /*0018*/ 	.word	0x00000000
	.align		4
        /*001c*/ 	.word	0xfffffffc


//--------------------- .text._Z13reduction_sumPfi --------------------------
	.section	.text._Z13reduction_sumPfi,"ax",@progbits
	.align	128
        .global         _Z13reduction_sumPfi
        .type           _Z13reduction_sumPfi,@function
        .size           _Z13reduction_sumPfi,(.L_x_4 - _Z13reduction_sumPfi)
        .other          _Z13reduction_sumPfi,@"STO_CUDA_ENTRY STV_DEFAULT"
_Z13reduction_sumPfi:
.text._Z13reduction_sumPfi:
[----:B------:R-:W-:Y:S01]  /*0000*/  LDC R1, c[0x0][0x37c] ;  /* 0x0000df00ff017b82 */ /* 0x000fe20000000800 */
[----:B------:R-:W0:Y:S07]  /*0010*/  S2R R0, SR_TID.X ;  /* 0x0000000000007919 */ /* 0x000e2e0000002100 */
[----:B------:R-:W0:Y:S08]  /*0020*/  S2UR UR4, SR_CTAID.X ;  /* 0x00000000000479c3 */ /* 0x000e300000002500 */
[----:B------:R-:W0:Y:S08]  /*0030*/  LDC R7, c[0x0][0x360] ;  /* 0x0000d800ff077b82 */ /* 0x000e300000000800 */
[----:B------:R-:W1:Y:S01]  /*0040*/  LDC R2, c[0x0][0x388] ;  /* 0x0000e200ff027b82 */ /* 0x000e620000000800 */
[----:B0-----:R-:W-:Y:S01]  /*0050*/  IMAD R7, R7, UR4, R0 ;  /* 0x0000000407077c24 */ /* 0x001fe2000f8e0200 */
[----:B-1----:R-:W-:-:S04]  /*0060*/  ISETP.GE.AND P0, PT, R2, 0x2, PT ;  /* 0x000000020200780c */ /* 0x002fc80003f06270 */
[----:B------:R-:W-:-:S13]  /*0070*/  ISETP.GE.OR P0, PT, R7, R2, !P0 ;  /* 0x000000020700720c */ /* 0x000fda0004706670 */
[----:B------:R-:W-:Y:S05]  /*0080*/  @P0 EXIT ;  /* 0x000000000000094d */ /* 0x000fea0003800000 */
[----:B------:R-:W0:Y:S01]  /*0090*/  LDC.64 R2, c[0x0][0x380] ;  /* 0x0000e000ff027b82 */ /* 0x000e220000000a00 */
[----:B------:R-:W-:Y:S01]  /*00a0*/  IMAD.MOV.U32 R0, RZ, RZ, 0x1 ;  /* 0x00000001ff007424 */ /* 0x000fe200078e00ff */
[----:B------:R-:W1:Y:S01]  /*00b0*/  LDCU.64 UR4, c[0x0][0x358] ;  /* 0x00006b00ff0477ac */ /* 0x000e620008000a00 */
[----:B------:R-:W2:Y:S02]  /*00c0*/  LDCU UR6, c[0x0][0x388] ;  /* 0x00007100ff0677ac */ /* 0x000ea40008000800 */
[----:B012---:R-:W-:-:S07]  /*00d0*/  IMAD.WIDE R2, R7, 0x4, R2 ;  /* 0x0000000407027825 */ /* 0x007fce00078e0202 */
.L_x_2:
[----:B------:R-:W-:Y:S01]  /*00e0*/  IMAD.SHL.U32 R8, R0, 0x2, RZ ;  /* 0x0000000200087824 */ /* 0x000fe200078e00ff */
[----:B------:R-:W-:Y:S04]  /*00f0*/  BAR.SYNC.DEFER_BLOCKING 0x0 ;  /* 0x0000000000007b1d */ /* 0x000fe80000010000 */
[C---:B------:R-:W-:Y:S02]  /*0100*/  IADD3 R4, PT, PT, R8.reuse, -0x1, RZ ;  /* 0xffffffff08047810 */ /* 0x040fe40007ffe0ff */
[----:B------:R-:W-:Y:S01]  /*0110*/  BSSY.RECONVERGENT B0, `(.L_x_0) ;  /* 0x000000c000007945 */ /* 0x000fe20003800200 */
[----:B------:R-:W-:Y:S02]  /*0120*/  ISETP.GE.AND P0, PT, R8, UR6, PT ;  /* 0x0000000608007c0c */ /* 0x000fe4000bf06270 */
[----:B------:R-:W-:-:S13]  /*0130*/  LOP3.LUT P1, RZ, R4, R7, RZ, 0xc0, !PT ;  /* 0x0000000704ff7212 */ /* 0x000fda000782c0ff */
[----:B0-----:R-:W-:Y:S05]  /*0140*/  @P1 BRA `(.L_x_1) ;  /* 0x0000000000201947 */ /* 0x001fea0003800000 */
[----:B------:R-:W-:Y:S02]  /*0150*/  IMAD.IADD R4, R7, 0x1, R0 ;  /* 0x0000000107047824 */ /* 0x000fe400078e0200 */
[----:B------:R-:W-:Y:S01]  /*0160*/  HFMA2 R6, -RZ, RZ, 0, 0 ;  /* 0x00000000ff067431 */ /* 0x000fe200000001ff */
[----:B------:R-:W2:Y:S02]  /*0170*/  LDG.E R9, desc[UR4][R2.64] ;  /* 0x0000000402097981 */ /* 0x000ea4000c1e1900 */
[----:B------:R-:W-:-:S13]  /*0180*/  ISETP.GE.AND P1, PT, R4, UR6, PT ;  /* 0x0000000604007c0c */ /* 0x000fda000bf26270 */
[----:B------:R-:W-:-:S05]  /*0190*/  @!P1 IMAD.WIDE R4, R0, 0x4, R2 ;  /* 0x0000000400049825 */ /* 0x000fca00078e0202 */
[----:B------:R-:W2:Y:S02]  /*01a0*/  @!P1 LDG.E R6, desc[UR4][R4.64] ;  /* 0x0000000404069981 */ /* 0x000ea4000c1e1900 */
[----:B--2---:R-:W-:-:S05]  /*01b0*/  FADD R9, R9, R6 ;  /* 0x0000000609097221 */ /* 0x004fca0000000000 */
[----:B------:R0:W-:Y:S02]  /*01c0*/  STG.E desc[UR4][R2.64], R9 ;  /* 0x0000000902007986 */ /* 0x0001e4000c101904 */
.L_x_1:
[----:B------:R-:W-:Y:S05]  /*01d0*/  BSYNC.RECONVERGENT B0 ;  /* 0x0000000000007941 */ /* 0x000fea0003800200 */
.L_x_0:
[----:B------:R-:W-:Y:S01]  /*01e0*/  MOV R0, R8 ;  /* 0x0000000800007202 */ /* 0x000fe20000000f00 */
[----:B------:R-:W-:Y:S06]  /*01f0*/  @!P0 BRA `(.L_x_2) ;  /* 0xfffffffc00b88947 */ /* 0x000fec000383ffff */
[----:B------:R-:W-:Y:S05]  /*0200*/  EXIT ;  /* 0x000000000000794d */ /* 0x000fea0003800000 */
.L_x_3:
[----:B------:R-:W-:-:S00]  /*0210*/  BRA `(.L_x_3) ;  /* 0xfffffffc00fc7947 */ /* 0x000fc0000383ffff */
[----:B------:R-:W-:-:S00]  /*0220*/  NOP ;  /* 0x0000000000007918 */ /* 0x000fc00000000000 */
        /* <DEDUP_REMOVED lines=13> */
.L_x_4:


//--------------------- .nv.shared.reserved.0     --------------------------
	.section	.nv.shared.reserved.0,"aw",@nobits
	.weak		__nv_reservedSMEM_offset_0_alias
	.size		__nv_reservedSMEM_offset_0_alias, 0, 64
	.other		__nv_reservedSMEM_offset_0_alias,@"STO_CUDA_RESERVED_SHARED STV_DEFAULT"
__nv_reservedSMEM_offset_0_alias:
	.zero		0
	.zero		64


//--------------------- .nv.constant0._Z13reduction_sumPfi --------------------------
	.section	.nv.constant0._Z13reduction_sumPfi,"a",@progbits
	.sectionflags	@""
	.align	4
.nv.constant0._Z13reduction_sumPfi:
	.zero		908


//--------------------- SYMBOLS --------------------------

	.type		.nv.reservedSmem.offset0,@object
	.size		.nv.reservedSmem.offset0,0x4
